	.headerflags	@"EF_CUDA_TEXMODE_UNIFIED EF_CUDA_64BIT_ADDRESS EF_CUDA_ACCELERATORS EF_CUDA_SM90 EF_CUDA_VIRTUAL_SM(EF_CUDA_SM90)"
	.elftype	@"ET_EXEC"


//--------------------- .nv.info                  --------------------------
	.section	.nv.info,"",@"SHT_CUDA_INFO"
	.align	4


	//----- nvinfo : EIATTR_REGCOUNT
	.align		4
        /*0000*/ 	.byte	0x04, 0x2f
        /*0002*/ 	.short	(.L_1 - .L_0)
	.align		4
.L_0:
        /*0004*/ 	.word	index@(triton_poi_fused_convolution_9)
        /*0008*/ 	.word	0x0000000c


	//----- nvinfo : EIATTR_MIN_STACK_SIZE
	.align		4
.L_1:
        /*000c*/ 	.byte	0x04, 0x12
        /*000e*/ 	.short	(.L_3 - .L_2)
	.align		4
.L_2:
        /*0010*/ 	.word	index@(triton_poi_fused_convolution_9)
        /*0014*/ 	.word	0x00000000


	//----- nvinfo : EIATTR_FRAME_SIZE
	.align		4
.L_3:
        /*0018*/ 	.byte	0x04, 0x11
        /*001a*/ 	.short	(.L_5 - .L_4)
	.align		4
.L_4:
        /*001c*/ 	.word	index@(triton_poi_fused_convolution_9)
        /*0020*/ 	.word	0x00000000


	//----- nvinfo : EIATTR_MIN_STACK_SIZE
	.align		4
.L_5:
        /*0024*/ 	.byte	0x04, 0x12
        /*0026*/ 	.short	(.L_7 - .L_6)
	.align		4
.L_6:
        /*0028*/ 	.word	index@(triton_poi_fused_convolution_9)
        /*002c*/ 	.word	0x00000000
.L_7:


//--------------------- .nv.info.triton_poi_fused_convolution_9 --------------------------
	.section	.nv.info.triton_poi_fused_convolution_9,"",@"SHT_CUDA_INFO"
	.sectionflags	@""
	.align	4


	//----- nvinfo : EIATTR_CUDA_API_VERSION
	.align		4
        /*0000*/ 	.byte	0x04, 0x37
        /*0002*/ 	.short	(.L_9 - .L_8)
.L_8:
        /*0004*/ 	.word	0x0000007c


	//----- nvinfo : EIATTR_KPARAM_INFO
	.align		4
.L_9:
        /*0008*/ 	.byte	0x04, 0x17
        /*000a*/ 	.short	(.L_11 - .L_10)
.L_10:
        /*000c*/ 	.word	0x00000000
        /*0010*/ 	.short	0x0002
        /*0012*/ 	.short	0x0010
        /*0014*/ 	.byte	0x00, 0xf0, 0x11, 0x00


	//----- nvinfo : EIATTR_KPARAM_INFO
	.align		4
.L_11:
        /*0018*/ 	.byte	0x04, 0x17
        /*001a*/ 	.short	(.L_13 - .L_12)
.L_12:
        /*001c*/ 	.word	0x00000000
        /*0020*/ 	.short	0x0001
        /*0022*/ 	.short	0x0008
        /*0024*/ 	.byte	0x00, 0xf4, 0x21, 0x00


	//----- nvinfo : EIATTR_KPARAM_INFO
	.align		4
.L_13:
        /*0028*/ 	.byte	0x04, 0x17
        /*002a*/ 	.short	(.L_15 - .L_14)
.L_14:
        /*002c*/ 	.word	0x00000000
        /*0030*/ 	.short	0x0000
        /*0032*/ 	.short	0x0000
        /*0034*/ 	.byte	0x00, 0xf4, 0x21, 0x00


	//----- nvinfo : EIATTR_SPARSE_MMA_MASK
	.align		4
.L_15:
        /*0038*/ 	.byte	0x03, 0x50
        /*003a*/ 	.short	0x0000


	//----- nvinfo : EIATTR_MAXREG_COUNT
	.align		4
        /*003c*/ 	.byte	0x03, 0x1b
        /*003e*/ 	.short	0x00ff


	//----- nvinfo : EIATTR_EXIT_INSTR_OFFSETS
	.align		4
        /*0040*/ 	.byte	0x04, 0x1c
        /*0042*/ 	.short	(.L_17 - .L_16)


	//   ....[0]....
.L_16:
        /*0044*/ 	.word	0x00000130


	//----- nvinfo : EIATTR_REQNTID
	.align		4
.L_17:
        /*0048*/ 	.byte	0x04, 0x10
        /*004a*/ 	.short	(.L_19 - .L_18)
.L_18:
        /*004c*/ 	.word	0x00000080
        /*0050*/ 	.word	0x00000001
        /*0054*/ 	.word	0x00000001


	//----- nvinfo : EIATTR_CBANK_PARAM_SIZE
	.align		4
.L_19:
        /*0058*/ 	.byte	0x03, 0x19
        /*005a*/ 	.short	0x0014


	//----- nvinfo : EIATTR_PARAM_CBANK
	.align		4
        /*005c*/ 	.byte	0x04, 0x0a
        /*005e*/ 	.short	(.L_21 - .L_20)
	.align		4
.L_20:
        /*0060*/ 	.word	index@(.nv.constant0.triton_poi_fused_convolution_9)
        /*0064*/ 	.short	0x0210
        /*0066*/ 	.short	0x0014


	//----- nvinfo : EIATTR_SW_WAR
	.align		4
.L_21:
        /*0068*/ 	.byte	0x04, 0x36
        /*006a*/ 	.short	(.L_23 - .L_22)
.L_22:
        /*006c*/ 	.word	0x00000008
.L_23:


//--------------------- .nv.callgraph             --------------------------
	.section	.nv.callgraph,"",@"SHT_CUDA_CALLGRAPH"
	.align	4
	.sectionentsize	8
	.align		4
        /*0000*/ 	.word	0x00000000
	.align		4
        /*0004*/ 	.word	0xffffffff
	.align		4
        /*0008*/ 	.word	0x00000000
	.align		4
        /*000c*/ 	.word	0xfffffffe
	.align		4
        /*0010*/ 	.word	0x00000000
	.align		4
        /*0014*/ 	.word	0xfffffffd
	.align		4
        /*0018*/ 	.word	0x00000000
	.align		4
        /*001c*/ 	.word	0xfffffffc


//--------------------- .text.triton_poi_fused_convolution_9 --------------------------
	.section	.text.triton_poi_fused_convolution_9,"ax",@progbits
	.align	128
        .global         triton_poi_fused_convolution_9
        .type           triton_poi_fused_convolution_9,@function
        .size           triton_poi_fused_convolution_9,(.L_x_1 - triton_poi_fused_convolution_9)
        .other          triton_poi_fused_convolution_9,@"STO_CUDA_ENTRY STV_DEFAULT"
triton_poi_fused_convolution_9:
.text.triton_poi_fused_convolution_9:
[----:B------:R-:W-:Y:S01]  /*0000*/  LDC R1, c[0x0][0x28] ;  /* 0x00000a00ff017b82 */ /* 0x000fe20000000800 */
[----:B------:R-:W1:Y:S07]  /*0010*/  S2R R0, SR_TID.X ;  /* 0x0000000000007919 */ /* 0x000e6e0000002100 */
[----:B------:R-:W2:Y:S01]  /*0020*/  LDC.64 R4, c[0x0][0x218] ;  /* 0x00008600ff047b82 */ /* 0x000ea20000000a00 */
[----:B------:R-:W-:Y:S01]  /*0030*/  ULDC.64 UR4, c[0x0][0x208] ;  /* 0x0000820000047ab9 */ /* 0x000fe20000000a00 */
[----:B------:R-:W3:Y:S06]  /*0040*/  S2R R7, SR_CTAID.X ;  /* 0x0000000000077919 */ /* 0x000eec0000002500 */
[----:B------:R-:W4:Y:S01]  /*0050*/  LDC.64 R2, c[0x0][0x210] ;  /* 0x00008400ff027b82 */ /* 0x000f220000000a00 */
[----:B-1----:R-:W-:-:S02]  /*0060*/  LOP3.LUT R0, R0, 0x7f, RZ, 0xc0, !PT ;  /* 0x0000007f00007812 */ /* 0x002fc400078ec0ff */
[----:B---3--:R-:W-:-:S03]  /*0070*/  SHF.R.S32.HI R6, RZ, 0x18, R7 ;  /* 0x00000018ff067819 */ /* 0x008fc60000011407 */
[----:B------:R-:W-:Y:S01]  /*0080*/  IMAD R7, R7, 0x80, R0 ;  /* 0x0000008007077824 */ /* 0x000fe200078e0200 */
[----:B------:R-:W-:-:S03]  /*0090*/  SGXT R0, R6, 0x1 ;  /* 0x000000010600781a */ /* 0x000fc60000000200 */
[----:B----4-:R-:W-:Y:S01]  /*00a0*/  IMAD.WIDE R2, R7, 0x4, R2 ;  /* 0x0000000407027825 */ /* 0x010fe200078e0202 */
[----:B------:R-:W-:-:S04]  /*00b0*/  LEA.HI R0, R0, R7, RZ, 0x7 ;  /* 0x0000000700007211 */ /* 0x000fc800078f38ff */
[----:B------:R-:W-:-:S05]  /*00c0*/  LOP3.LUT R0, R0, 0xffffff80, RZ, 0xc0, !PT ;  /* 0xffffff8000007812 */ /* 0x000fca00078ec0ff */
[----:B------:R-:W-:Y:S02]  /*00d0*/  IMAD.IADD R9, R7, 0x1, -R0 ;  /* 0x0000000107097824 */ /* 0x000fe400078e0a00 */
[----:B------:R-:W3:Y:S02]  /*00e0*/  LDG.E R0, desc[UR4][R2.64] ;  /* 0x0000000402007981 */ /* 0x000ee4000c1e1900 */
[----:B--2---:R-:W-:-:S06]  /*00f0*/  IMAD.WIDE R4, R9, 0x4, R4 ;  /* 0x0000000409047825 */ /* 0x004fcc00078e0204 */
[----:B------:R-:W3:Y:S02]  /*0100*/  LDG.E.EL R5, desc[UR4][R4.64] ;  /* 0x0000000404057981 */ /* 0x000ee4000c2e1900 */
[----:B---3--:R-:W-:-:S05]  /*0110*/  FADD R7, R0, R5 ;  /* 0x0000000500077221 */ /* 0x008fca0000000000 */
[----:B------:R-:W-:Y:S01]  /*0120*/  STG.E desc[UR4][R2.64], R7 ;  /* 0x0000000702007986 */ /* 0x000fe2000c101904 */
[----:B------:R-:W-:Y:S05]  /*0130*/  EXIT ;  /* 0x000000000000794d */ /* 0x000fea0003800000 */
.L_x_0:
[----:B------:R-:W-:-:S00]  /*0140*/  BRA `(.L_x_0) ;  /* 0xfffffffc00fc7947 */ /* 0x000fc0000383ffff */
[----:B------:R-:W-:-:S00]  /*0150*/  NOP ;  /* 0x0000000000007918 */ /* 0x000fc00000000000 */
        /* <DEDUP_REMOVED lines=10> */
.L_x_1:


//--------------------- .nv.constant0.triton_poi_fused_convolution_9 --------------------------
	.section	.nv.constant0.triton_poi_fused_convolution_9,"a",@progbits
	.sectionflags	@""
	.align	4
.nv.constant0.triton_poi_fused_convolution_9:
	.zero		548
